	.headerflags	@"EF_CUDA_TEXMODE_UNIFIED EF_CUDA_64BIT_ADDRESS EF_CUDA_ACCELERATORS EF_CUDA_SM90 EF_CUDA_VIRTUAL_SM(EF_CUDA_SM90)"
	.elftype	@"ET_EXEC"


//--------------------- .nv.info                  --------------------------
	.section	.nv.info,"",@"SHT_CUDA_INFO"
	.align	4


	//----- nvinfo : EIATTR_REGCOUNT
	.align		4
        /*0000*/ 	.byte	0x04, 0x2f
        /*0002*/ 	.short	(.L_3 - .L_2)
	.align		4
.L_2:
        /*0004*/ 	.word	index@(triton_poi_fused__native_batch_norm_legit_no_training_convolution_relu_1)
        /*0008*/ 	.word	0x00000017


	//----- nvinfo : EIATTR_MIN_STACK_SIZE
	.align		4
.L_3:
        /*000c*/ 	.byte	0x04, 0x12
        /*000e*/ 	.short	(.L_5 - .L_4)
	.align		4
.L_4:
        /*0010*/ 	.word	index@(triton_poi_fused__native_batch_norm_legit_no_training_convolution_relu_1)
        /*0014*/ 	.word	0x00000000


	//----- nvinfo : EIATTR_FRAME_SIZE
	.align		4
.L_5:
        /*0018*/ 	.byte	0x04, 0x11
        /*001a*/ 	.short	(.L_7 - .L_6)
	.align		4
.L_6:
        /*001c*/ 	.word	index@(triton_poi_fused__native_batch_norm_legit_no_training_convolution_relu_1)
        /*0020*/ 	.word	0x00000000


	//----- nvinfo : EIATTR_MIN_STACK_SIZE
	.align		4
.L_7:
        /*0024*/ 	.byte	0x04, 0x12
        /*0026*/ 	.short	(.L_9 - .L_8)
	.align		4
.L_8:
        /*0028*/ 	.word	index@(triton_poi_fused__native_batch_norm_legit_no_training_convolution_relu_1)
        /*002c*/ 	.word	0x00000000
.L_9:


//--------------------- .nv.info.triton_poi_fused__native_batch_norm_legit_no_training_convolution_relu_1 --------------------------
	.section	.nv.info.triton_poi_fused__native_batch_norm_legit_no_training_convolution_relu_1,"",@"SHT_CUDA_INFO"
	.sectionflags	@""
	.align	4


	//----- nvinfo : EIATTR_CUDA_API_VERSION
	.align		4
        /*0000*/ 	.byte	0x04, 0x37
        /*0002*/ 	.short	(.L_11 - .L_10)
.L_10:
        /*0004*/ 	.word	0x0000007c


	//----- nvinfo : EIATTR_KPARAM_INFO
	.align		4
.L_11:
        /*0008*/ 	.byte	0x04, 0x17
        /*000a*/ 	.short	(.L_13 - .L_12)
.L_12:
        /*000c*/ 	.word	0x00000000
        /*0010*/ 	.short	0x0007
        /*0012*/ 	.short	0x0038
        /*0014*/ 	.byte	0x00, 0xf0, 0x11, 0x00


	//----- nvinfo : EIATTR_KPARAM_INFO
	.align		4
.L_13:
        /*0018*/ 	.byte	0x04, 0x17
        /*001a*/ 	.short	(.L_15 - .L_14)
.L_14:
        /*001c*/ 	.word	0x00000000
        /*0020*/ 	.short	0x0006
        /*0022*/ 	.short	0x0030
        /*0024*/ 	.byte	0x00, 0xf4, 0x21, 0x00


	//----- nvinfo : EIATTR_KPARAM_INFO
	.align		4
.L_15:
        /*0028*/ 	.byte	0x04, 0x17
        /*002a*/ 	.short	(.L_17 - .L_16)
.L_16:
        /*002c*/ 	.word	0x00000000
        /*0030*/ 	.short	0x0005
        /*0032*/ 	.short	0x0028
        /*0034*/ 	.byte	0x00, 0xf4, 0x21, 0x00


	//----- nvinfo : EIATTR_KPARAM_INFO
	.align		4
.L_17:
        /*0038*/ 	.byte	0x04, 0x17
        /*003a*/ 	.short	(.L_19 - .L_18)
.L_18:
        /*003c*/ 	.word	0x00000000
        /*0040*/ 	.short	0x0004
        /*0042*/ 	.short	0x0020
        /*0044*/ 	.byte	0x00, 0xf4, 0x21, 0x00


	//----- nvinfo : EIATTR_KPARAM_INFO
	.align		4
.L_19:
        /*0048*/ 	.byte	0x04, 0x17
        /*004a*/ 	.short	(.L_21 - .L_20)
.L_20:
        /*004c*/ 	.word	0x00000000
        /*0050*/ 	.short	0x0003
        /*0052*/ 	.short	0x0018
        /*0054*/ 	.byte	0x00, 0xf4, 0x21, 0x00


	//----- nvinfo : EIATTR_KPARAM_INFO
	.align		4
.L_21:
        /*0058*/ 	.byte	0x04, 0x17
        /*005a*/ 	.short	(.L_23 - .L_22)
.L_22:
        /*005c*/ 	.word	0x00000000
        /*0060*/ 	.short	0x0002
        /*0062*/ 	.short	0x0010
        /*0064*/ 	.byte	0x00, 0xf4, 0x21, 0x00


	//----- nvinfo : EIATTR_KPARAM_INFO
	.align		4
.L_23:
        /*0068*/ 	.byte	0x04, 0x17
        /*006a*/ 	.short	(.L_25 - .L_24)
.L_24:
        /*006c*/ 	.word	0x00000000
        /*0070*/ 	.short	0x0001
        /*0072*/ 	.short	0x0008
        /*0074*/ 	.byte	0x00, 0xf4, 0x21, 0x00


	//----- nvinfo : EIATTR_KPARAM_INFO
	.align		4
.L_25:
        /*0078*/ 	.byte	0x04, 0x17
        /*007a*/ 	.short	(.L_27 - .L_26)
.L_26:
        /*007c*/ 	.word	0x00000000
        /*0080*/ 	.short	0x0000
        /*0082*/ 	.short	0x0000
        /*0084*/ 	.byte	0x00, 0xf4, 0x21, 0x00


	//----- nvinfo : EIATTR_SPARSE_MMA_MASK
	.align		4
.L_27:
        /*0088*/ 	.byte	0x03, 0x50
        /*008a*/ 	.short	0x0000


	//----- nvinfo : EIATTR_MAXREG_COUNT
	.align		4
        /*008c*/ 	.byte	0x03, 0x1b
        /*008e*/ 	.short	0x00ff


	//----- nvinfo : EIATTR_EXIT_INSTR_OFFSETS
	.align		4
        /*0090*/ 	.byte	0x04, 0x1c
        /*0092*/ 	.short	(.L_29 - .L_28)


	//   ....[0]....
.L_28:
        /*0094*/ 	.word	0x00000370


	//   ....[1]....
        /*0098*/ 	.word	0x00000390


	//----- nvinfo : EIATTR_REQNTID
	.align		4
.L_29:
        /*009c*/ 	.byte	0x04, 0x10
        /*009e*/ 	.short	(.L_31 - .L_30)
.L_30:
        /*00a0*/ 	.word	0x00000080
        /*00a4*/ 	.word	0x00000001
        /*00a8*/ 	.word	0x00000001


	//----- nvinfo : EIATTR_CBANK_PARAM_SIZE
	.align		4
.L_31:
        /*00ac*/ 	.byte	0x03, 0x19
        /*00ae*/ 	.short	0x003c


	//----- nvinfo : EIATTR_PARAM_CBANK
	.align		4
        /*00b0*/ 	.byte	0x04, 0x0a
        /*00b2*/ 	.short	(.L_33 - .L_32)
	.align		4
.L_32:
        /*00b4*/ 	.word	index@(.nv.constant0.triton_poi_fused__native_batch_norm_legit_no_training_convolution_relu_1)
        /*00b8*/ 	.short	0x0210
        /*00ba*/ 	.short	0x003c


	//----- nvinfo : EIATTR_SW_WAR
	.align		4
.L_33:
        /*00bc*/ 	.byte	0x04, 0x36
        /*00be*/ 	.short	(.L_35 - .L_34)
.L_34:
        /*00c0*/ 	.word	0x00000008
.L_35:


//--------------------- .nv.callgraph             --------------------------
	.section	.nv.callgraph,"",@"SHT_CUDA_CALLGRAPH"
	.align	4
	.sectionentsize	8
	.align		4
        /*0000*/ 	.word	0x00000000
	.align		4
        /*0004*/ 	.word	0xffffffff
	.align		4
        /*0008*/ 	.word	0x00000000
	.align		4
        /*000c*/ 	.word	0xfffffffe
	.align		4
        /*0010*/ 	.word	0x00000000
	.align		4
        /*0014*/ 	.word	0xfffffffd
	.align		4
        /*0018*/ 	.word	0x00000000
	.align		4
        /*001c*/ 	.word	0xfffffffc


//--------------------- .nv.constant4             --------------------------
	.section	.nv.constant4,"a",@progbits
	.align	8
	.align		8
.nv.constant4:
        /*0000*/ 	.dword	_$_str
	.align		8
        /*0008*/ 	.dword	_$_str_$_2


//--------------------- .text.triton_poi_fused__native_batch_norm_legit_no_training_convolution_relu_1 --------------------------
	.section	.text.triton_poi_fused__native_batch_norm_legit_no_training_convolution_relu_1,"ax",@progbits
	.align	128
        .global         triton_poi_fused__native_batch_norm_legit_no_training_convolution_relu_1
        .type           triton_poi_fused__native_batch_norm_legit_no_training_convolution_relu_1,@function
        .size           triton_poi_fused__native_batch_norm_legit_no_training_convolution_relu_1,(.L_x_1 - triton_poi_fused__native_batch_norm_legit_no_training_convolution_relu_1)
        .other          triton_poi_fused__native_batch_norm_legit_no_training_convolution_relu_1,@"STO_CUDA_ENTRY STV_DEFAULT"
triton_poi_fused__native_batch_norm_legit_no_training_convolution_relu_1:
.text.triton_poi_fused__native_batch_norm_legit_no_training_convolution_relu_1:
[----:B------:R-:W0:Y:S01]  /*0000*/  LDC R1, c[0x0][0x28] ;  /* 0x00000a00ff017b82 */ /* 0x000e220000000800 */
[----:B------:R-:W1:Y:S07]  /*0010*/  S2R R0, SR_TID.X ;  /* 0x0000000000007919 */ /* 0x000e6e0000002100 */
[----:B------:R-:W2:Y:S01]  /*0020*/  LDC.64 R12, c[0x0][0x228] ;  /* 0x00008a00ff0c7b82 */ /* 0x000ea20000000a00 */
[----:B------:R-:W-:Y:S01]  /*0030*/  CS2R R4, SRZ ;  /* 0x0000000000047805 */ /* 0x000fe2000001ff00 */
[----:B------:R-:W-:Y:S01]  /*0040*/  ULDC.64 UR4, c[0x0][0x208] ;  /* 0x0000820000047ab9 */ /* 0x000fe20000000a00 */
[----:B------:R-:W3:Y:S05]  /*0050*/  S2R R3, SR_CTAID.X ;  /* 0x0000000000037919 */ /* 0x000eea0000002500 */
[----:B------:R-:W4:Y:S08]  /*0060*/  LDC.64 R10, c[0x0][0x218] ;  /* 0x00008600ff0a7b82 */ /* 0x000f300000000a00 */
[----:B------:R-:W5:Y:S08]  /*0070*/  LDC.64 R14, c[0x0][0x220] ;  /* 0x00008800ff0e7b82 */ /* 0x000f700000000a00 */
[----:B------:R-:W5:Y:S01]  /*0080*/  LDC.64 R16, c[0x0][0x230] ;  /* 0x00008c00ff107b82 */ /* 0x000f620000000a00 */
[----:B-1----:R-:W-:-:S07]  /*0090*/  LOP3.LUT R0, R0, 0x7f, RZ, 0xc0, !PT ;  /* 0x0000007f00007812 */ /* 0x002fce00078ec0ff */
[----:B------:R-:W1:Y:S01]  /*00a0*/  LDC.64 R6, c[0x0][0x238] ;  /* 0x00008e00ff067b82 */ /* 0x000e620000000a00 */
[----:B---3--:R-:W-:Y:S02]  /*00b0*/  SHF.R.S32.HI R2, RZ, 0x18, R3 ;  /* 0x00000018ff027819 */ /* 0x008fe40000011403 */
[----:B------:R-:W-:Y:S02]  /*00c0*/  LEA R0, R3, R0, 0x7 ;  /* 0x0000000003007211 */ /* 0x000fe400078e38ff */
[----:B------:R-:W-:Y:S02]  /*00d0*/  SGXT R3, R2, 0x1 ;  /* 0x000000010203781a */ /* 0x000fe40000000200 */
[----:B------:R-:W-:Y:S02]  /*00e0*/  ISETP.GE.AND P0, PT, R0, 0x400, PT ;  /* 0x000004000000780c */ /* 0x000fe40003f06270 */
[----:B------:R-:W-:-:S04]  /*00f0*/  LEA.HI R3, R3, R0, RZ, 0x6 ;  /* 0x0000000003037211 */ /* 0x000fc800078f30ff */
[----:B------:R-:W-:-:S04]  /*0100*/  SHF.R.S32.HI R3, RZ, 0x6, R3 ;  /* 0x00000006ff037819 */ /* 0x000fc80000011403 */
[----:B------:R-:W-:-:S04]  /*0110*/  LEA.HI R2, R3, R3, RZ, 0x2 ;  /* 0x0000000303027211 */ /* 0x000fc800078f10ff */
[----:B------:R-:W-:-:S04]  /*0120*/  LOP3.LUT R2, R2, 0xfffffffc, RZ, 0xc0, !PT ;  /* 0xfffffffc02027812 */ /* 0x000fc800078ec0ff */
[----:B------:R-:W-:Y:S02]  /*0130*/  IADD3 R19, R3, -R2, RZ ;  /* 0x8000000203137210 */ /* 0x000fe40007ffe0ff */
[----:B------:R-:W3:Y:S03]  /*0140*/  LDC.64 R2, c[0x0][0x210] ;  /* 0x00008400ff027b82 */ /* 0x000ee60000000a00 */
[----:B--2---:R-:W-:-:S05]  /*0150*/  IMAD.WIDE R12, R19, 0x4, R12 ;  /* 0x00000004130c7825 */ /* 0x004fca00078e020c */
[----:B------:R5:W2:Y:S01]  /*0160*/  @!P0 LDG.E.EL R4, desc[UR4][R12.64] ;  /* 0x000000040c048981 */ /* 0x000aa2000c2e1900 */
[----:B------:R-:W-:Y:S01]  /*0170*/  CS2R R8, SRZ ;  /* 0x0000000000087805 */ /* 0x000fe2000001ff00 */
[----:B----4-:R-:W-:-:S05]  /*0180*/  IMAD.WIDE R10, R19, 0x4, R10 ;  /* 0x00000004130a7825 */ /* 0x010fca00078e020a */
[----:B------:R4:W2:Y:S01]  /*0190*/  @!P0 LDG.E.EL R8, desc[UR4][R10.64] ;  /* 0x000000040a088981 */ /* 0x0008a2000c2e1900 */
[----:B-----5:R-:W-:-:S04]  /*01a0*/  IMAD.WIDE R12, R19, 0x4, R14 ;  /* 0x00000004130c7825 */ /* 0x020fc800078e020e */
[----:B---3--:R-:W-:Y:S01]  /*01b0*/  IMAD.WIDE R2, R0, 0x4, R2 ;  /* 0x0000000400027825 */ /* 0x008fe200078e0202 */
[----:B------:R-:W3:Y:S04]  /*01c0*/  @!P0 LDG.E.EL R9, desc[UR4][R12.64] ;  /* 0x000000040c098981 */ /* 0x000ee8000c2e1900 */
[----:B------:R-:W5:Y:S01]  /*01d0*/  @!P0 LDG.E R5, desc[UR4][R2.64] ;  /* 0x0000000402058981 */ /* 0x000f62000c1e1900 */
[----:B0-----:R-:W-:-:S04]  /*01e0*/  IMAD.WIDE R14, R19, 0x4, R16 ;  /* 0x00000004130e7825 */ /* 0x001fc800078e0210 */
[----:B-1----:R-:W-:Y:S01]  /*01f0*/  IMAD.WIDE R16, R19, 0x4, R6 ;  /* 0x0000000413107825 */ /* 0x002fe200078e0206 */
[----:B------:R-:W-:Y:S01]  /*0200*/  CS2R R18, SRZ ;  /* 0x0000000000127805 */ /* 0x000fe2000001ff00 */
[----:B----4-:R-:W-:Y:S01]  /*0210*/  HFMA2.MMA R11, -RZ, RZ, 1.625, 0 ;  /* 0x3e800000ff0b7435 */ /* 0x010fe200000001ff */
[----:B------:R-:W0:Y:S04]  /*0220*/  LDC.64 R6, c[0x0][0x240] ;  /* 0x00009000ff067b82 */ /* 0x000e280000000a00 */
[----:B------:R-:W4:Y:S04]  /*0230*/  @!P0 LDG.E.EL R18, desc[UR4][R14.64] ;  /* 0x000000040e128981 */ /* 0x000f28000c2e1900 */
[----:B------:R-:W4:Y:S01]  /*0240*/  @!P0 LDG.E.EL R19, desc[UR4][R16.64] ;  /* 0x0000000410138981 */ /* 0x000f22000c2e1900 */
[----:B0-----:R-:W-:-:S04]  /*0250*/  IMAD.WIDE R6, R0, 0x4, R6 ;  /* 0x0000000400067825 */ /* 0x001fc800078e0206 */
[----:B--2---:R-:W-:-:S04]  /*0260*/  FADD R4, R4, 9.9999997473787516356e-06 ;  /* 0x3727c5ac04047421 */ /* 0x004fc80000000000 */
[----:B------:R-:W0:Y:S02]  /*0270*/  MUFU.SQRT R20, R4 ;  /* 0x0000000400147308 */ /* 0x000e240000002000 */
[C---:B0-----:R-:W-:Y:S02]  /*0280*/  FSETP.GT.AND P1, PT, R20.reuse, 8.50705917302346158658e+37, PT ;  /* 0x7e8000001400780b */ /* 0x041fe40003f24000 */
[----:B------:R-:W-:-:S11]  /*0290*/  FSETP.GEU.AND P2, PT, R20, 1.175494350822287508e-38, PT ;  /* 0x008000001400780b */ /* 0x000fd60003f4e000 */
[----:B------:R-:W-:-:S04]  /*02a0*/  @P1 FMUL R20, R20, 0.25 ;  /* 0x3e80000014141820 */ /* 0x000fc80000400000 */
[----:B------:R-:W-:-:S06]  /*02b0*/  @!P2 FMUL R20, R20, 16777216 ;  /* 0x4b8000001414a820 */ /* 0x000fcc0000400000 */
[----:B------:R-:W0:Y:S01]  /*02c0*/  MUFU.RCP R20, R20 ;  /* 0x0000001400147308 */ /* 0x000e220000001000 */
[----:B------:R-:W-:Y:S01]  /*02d0*/  FSEL R11, R11, 1, P1 ;  /* 0x3f8000000b0b7808 */ /* 0x000fe20000800000 */
[----:B-----5:R-:W-:-:S04]  /*02e0*/  FADD R5, R8, R5 ;  /* 0x0000000508057221 */ /* 0x020fc80000000000 */
[----:B------:R-:W-:Y:S01]  /*02f0*/  @!P2 FMUL R11, R11, 16777216 ;  /* 0x4b8000000b0ba820 */ /* 0x000fe20000400000 */
[----:B---3--:R-:W-:-:S03]  /*0300*/  FADD R9, R5, -R9 ;  /* 0x8000000905097221 */ /* 0x008fc60000000000 */
[----:B0-----:R-:W-:-:S04]  /*0310*/  FMUL R4, R20, R11 ;  /* 0x0000000b14047220 */ /* 0x001fc80000400000 */
[----:B------:R-:W-:-:S04]  /*0320*/  FMUL R4, R9, R4 ;  /* 0x0000000409047220 */ /* 0x000fc80000400000 */
[----:B----4-:R-:W-:Y:S01]  /*0330*/  FFMA R4, R4, R18, R19 ;  /* 0x0000001204047223 */ /* 0x010fe20000000013 */
[----:B------:R0:W-:Y:S04]  /*0340*/  @!P0 STG.E desc[UR4][R2.64], R5 ;  /* 0x0000000502008986 */ /* 0x0001e8000c101904 */
[----:B------:R-:W-:-:S04]  /*0350*/  FSETP.GEU.AND P1, PT, R4, RZ, PT ;  /* 0x000000ff0400720b */ /* 0x000fc80003f2e000 */
[----:B------:R-:W-:Y:S01]  /*0360*/  FSEL R9, R4, RZ, P1 ;  /* 0x000000ff04097208 */ /* 0x000fe20000800000 */
[----:B0-----:R-:W-:Y:S08]  /*0370*/  @P0 EXIT ;  /* 0x000000000000094d */ /* 0x001ff00003800000 */
[----:B------:R-:W-:Y:S01]  /*0380*/  STG.E desc[UR4][R6.64], R9 ;  /* 0x0000000906007986 */ /* 0x000fe2000c101904 */
[----:B------:R-:W-:Y:S05]  /*0390*/  EXIT ;  /* 0x000000000000794d */ /* 0x000fea0003800000 */
.L_x_0:
[----:B------:R-:W-:-:S00]  /*03a0*/  BRA `(.L_x_0) ;  /* 0xfffffffc00fc7947 */ /* 0x000fc0000383ffff */
[----:B------:R-:W-:-:S00]  /*03b0*/  NOP ;  /* 0x0000000000007918 */ /* 0x000fc00000000000 */
        /* <DEDUP_REMOVED lines=12> */
.L_x_1:


//--------------------- .nv.global.init           --------------------------
	.section	.nv.global.init,"aw",@progbits
.nv.global.init:
	.type		_$_str,@object
	.size		_$_str,(_$_str_$_2 - _$_str)
_$_str:
        /*0000*/ 	.byte	0x5f, 0x5f, 0x43, 0x55, 0x44, 0x41, 0x5f, 0x46, 0x54, 0x5a, 0x00
	.type		_$_str_$_2,@object
	.size		_$_str_$_2,(.L_1 - _$_str_$_2)
_$_str_$_2:
        /*000b*/ 	.byte	0x5f, 0x5f, 0x43, 0x55, 0x44, 0x41, 0x5f, 0x50, 0x52, 0x45, 0x43, 0x5f, 0x53, 0x51, 0x52, 0x54
        /*001b*/ 	.byte	0x00
.L_1:


//--------------------- .nv.constant0.triton_poi_fused__native_batch_norm_legit_no_training_convolution_relu_1 --------------------------
	.section	.nv.constant0.triton_poi_fused__native_batch_norm_legit_no_training_convolution_relu_1,"a",@progbits
	.sectionflags	@""
	.align	4
.nv.constant0.triton_poi_fused__native_batch_norm_legit_no_training_convolution_relu_1:
	.zero		588
